	.headerflags	@"EF_CUDA_TEXMODE_UNIFIED EF_CUDA_64BIT_ADDRESS EF_CUDA_ACCELERATORS EF_CUDA_SM90 EF_CUDA_VIRTUAL_SM(EF_CUDA_SM90)"
	.elftype	@"ET_EXEC"


//--------------------- .nv.info                  --------------------------
	.section	.nv.info,"",@"SHT_CUDA_INFO"
	.align	4


	//----- nvinfo : EIATTR_REGCOUNT
	.align		4
        /*0000*/ 	.byte	0x04, 0x2f
        /*0002*/ 	.short	(.L_1 - .L_0)
	.align		4
.L_0:
        /*0004*/ 	.word	index@(triton_poi_fused_leaky_relu_mean_0)
        /*0008*/ 	.word	0x00000012


	//----- nvinfo : EIATTR_MIN_STACK_SIZE
	.align		4
.L_1:
        /*000c*/ 	.byte	0x04, 0x12
        /*000e*/ 	.short	(.L_3 - .L_2)
	.align		4
.L_2:
        /*0010*/ 	.word	index@(triton_poi_fused_leaky_relu_mean_0)
        /*0014*/ 	.word	0x00000000


	//----- nvinfo : EIATTR_FRAME_SIZE
	.align		4
.L_3:
        /*0018*/ 	.byte	0x04, 0x11
        /*001a*/ 	.short	(.L_5 - .L_4)
	.align		4
.L_4:
        /*001c*/ 	.word	index@(triton_poi_fused_leaky_relu_mean_0)
        /*0020*/ 	.word	0x00000000


	//----- nvinfo : EIATTR_MIN_STACK_SIZE
	.align		4
.L_5:
        /*0024*/ 	.byte	0x04, 0x12
        /*0026*/ 	.short	(.L_7 - .L_6)
	.align		4
.L_6:
        /*0028*/ 	.word	index@(triton_poi_fused_leaky_relu_mean_0)
        /*002c*/ 	.word	0x00000000
.L_7:


//--------------------- .nv.info.triton_poi_fused_leaky_relu_mean_0 --------------------------
	.section	.nv.info.triton_poi_fused_leaky_relu_mean_0,"",@"SHT_CUDA_INFO"
	.sectionflags	@""
	.align	4


	//----- nvinfo : EIATTR_CUDA_API_VERSION
	.align		4
        /*0000*/ 	.byte	0x04, 0x37
        /*0002*/ 	.short	(.L_9 - .L_8)
.L_8:
        /*0004*/ 	.word	0x0000007c


	//----- nvinfo : EIATTR_KPARAM_INFO
	.align		4
.L_9:
        /*0008*/ 	.byte	0x04, 0x17
        /*000a*/ 	.short	(.L_11 - .L_10)
.L_10:
        /*000c*/ 	.word	0x00000000
        /*0010*/ 	.short	0x0003
        /*0012*/ 	.short	0x0018
        /*0014*/ 	.byte	0x00, 0xf0, 0x11, 0x00


	//----- nvinfo : EIATTR_KPARAM_INFO
	.align		4
.L_11:
        /*0018*/ 	.byte	0x04, 0x17
        /*001a*/ 	.short	(.L_13 - .L_12)
.L_12:
        /*001c*/ 	.word	0x00000000
        /*0020*/ 	.short	0x0002
        /*0022*/ 	.short	0x0010
        /*0024*/ 	.byte	0x00, 0xf4, 0x21, 0x00


	//----- nvinfo : EIATTR_KPARAM_INFO
	.align		4
.L_13:
        /*0028*/ 	.byte	0x04, 0x17
        /*002a*/ 	.short	(.L_15 - .L_14)
.L_14:
        /*002c*/ 	.word	0x00000000
        /*0030*/ 	.short	0x0001
        /*0032*/ 	.short	0x0008
        /*0034*/ 	.byte	0x00, 0xf4, 0x21, 0x00


	//----- nvinfo : EIATTR_KPARAM_INFO
	.align		4
.L_15:
        /*0038*/ 	.byte	0x04, 0x17
        /*003a*/ 	.short	(.L_17 - .L_16)
.L_16:
        /*003c*/ 	.word	0x00000000
        /*0040*/ 	.short	0x0000
        /*0042*/ 	.short	0x0000
        /*0044*/ 	.byte	0x00, 0xf4, 0x21, 0x00


	//----- nvinfo : EIATTR_SPARSE_MMA_MASK
	.align		4
.L_17:
        /*0048*/ 	.byte	0x03, 0x50
        /*004a*/ 	.short	0x0000


	//----- nvinfo : EIATTR_MAXREG_COUNT
	.align		4
        /*004c*/ 	.byte	0x03, 0x1b
        /*004e*/ 	.short	0x00ff


	//----- nvinfo : EIATTR_EXIT_INSTR_OFFSETS
	.align		4
        /*0050*/ 	.byte	0x04, 0x1c
        /*0052*/ 	.short	(.L_19 - .L_18)


	//   ....[0]....
.L_18:
        /*0054*/ 	.word	0x00000240


	//   ....[1]....
        /*0058*/ 	.word	0x00000260


	//----- nvinfo : EIATTR_REQNTID
	.align		4
.L_19:
        /*005c*/ 	.byte	0x04, 0x10
        /*005e*/ 	.short	(.L_21 - .L_20)
.L_20:
        /*0060*/ 	.word	0x00000080
        /*0064*/ 	.word	0x00000001
        /*0068*/ 	.word	0x00000001


	//----- nvinfo : EIATTR_CBANK_PARAM_SIZE
	.align		4
.L_21:
        /*006c*/ 	.byte	0x03, 0x19
        /*006e*/ 	.short	0x001c


	//----- nvinfo : EIATTR_PARAM_CBANK
	.align		4
        /*0070*/ 	.byte	0x04, 0x0a
        /*0072*/ 	.short	(.L_23 - .L_22)
	.align		4
.L_22:
        /*0074*/ 	.word	index@(.nv.constant0.triton_poi_fused_leaky_relu_mean_0)
        /*0078*/ 	.short	0x0210
        /*007a*/ 	.short	0x001c


	//----- nvinfo : EIATTR_SW_WAR
	.align		4
.L_23:
        /*007c*/ 	.byte	0x04, 0x36
        /*007e*/ 	.short	(.L_25 - .L_24)
.L_24:
        /*0080*/ 	.word	0x00000008
.L_25:


//--------------------- .nv.callgraph             --------------------------
	.section	.nv.callgraph,"",@"SHT_CUDA_CALLGRAPH"
	.align	4
	.sectionentsize	8
	.align		4
        /*0000*/ 	.word	0x00000000
	.align		4
        /*0004*/ 	.word	0xffffffff
	.align		4
        /*0008*/ 	.word	0x00000000
	.align		4
        /*000c*/ 	.word	0xfffffffe
	.align		4
        /*0010*/ 	.word	0x00000000
	.align		4
        /*0014*/ 	.word	0xfffffffd
	.align		4
        /*0018*/ 	.word	0x00000000
	.align		4
        /*001c*/ 	.word	0xfffffffc


//--------------------- .text.triton_poi_fused_leaky_relu_mean_0 --------------------------
	.section	.text.triton_poi_fused_leaky_relu_mean_0,"ax",@progbits
	.align	128
        .global         triton_poi_fused_leaky_relu_mean_0
        .type           triton_poi_fused_leaky_relu_mean_0,@function
        .size           triton_poi_fused_leaky_relu_mean_0,(.L_x_1 - triton_poi_fused_leaky_relu_mean_0)
        .other          triton_poi_fused_leaky_relu_mean_0,@"STO_CUDA_ENTRY STV_DEFAULT"
triton_poi_fused_leaky_relu_mean_0:
.text.triton_poi_fused_leaky_relu_mean_0:
[----:B------:R-:W0:Y:S02]  /*0000*/  LDC R1, c[0x0][0x28] ;  /* 0x00000a00ff017b82 */ /* 0x000e240000000800 */
[----:B------:R-:W1:Y:S01]  /*0010*/  S2R R0, SR_TID.X ;  /* 0x0000000000007919 */ /* 0x000e620000002100 */
[----:B------:R-:W2:Y:S01]  /*0020*/  LDC.64 R8, c[0x0][0x210] ;  /* 0x00008400ff087b82 */ /* 0x000ea20000000a00 */
[----:B------:R-:W-:Y:S01]  /*0030*/  IMAD.MOV.U32 R11, RZ, RZ, RZ ;  /* 0x000000ffff0b7224 */ /* 0x000fe200078e00ff */
[----:B------:R-:W-:Y:S01]  /*0040*/  ULDC.64 UR4, c[0x0][0x208] ;  /* 0x0000820000047ab9 */ /* 0x000fe20000000a00 */
[----:B------:R-:W3:Y:S01]  /*0050*/  S2R R13, SR_CTAID.X ;  /* 0x00000000000d7919 */ /* 0x000ee20000002500 */
[----:B------:R-:W-:Y:S01]  /*0060*/  MOV R12, RZ ;  /* 0x000000ff000c7202 */ /* 0x000fe20000000f00 */
[----:B------:R-:W-:Y:S01]  /*0070*/  HFMA2.MMA R14, -RZ, RZ, 0, 0 ;  /* 0x00000000ff0e7435 */ /* 0x000fe200000001ff */
[----:B------:R-:W-:Y:S01]  /*0080*/  ULDC.64 UR6, c[0x0][0x218] ;  /* 0x0000860000067ab9 */ /* 0x000fe20000000a00 */
[----:B-1----:R-:W-:-:S04]  /*0090*/  LOP3.LUT R0, R0, 0x7f, RZ, 0xc0, !PT ;  /* 0x0000007f00007812 */ /* 0x002fc800078ec0ff */
[----:B---3--:R-:W-:Y:S01]  /*00a0*/  LEA R13, R13, R0, 0x7 ;  /* 0x000000000d0d7211 */ /* 0x008fe200078e38ff */
[----:B------:R-:W-:-:S03]  /*00b0*/  HFMA2.MMA R0, -RZ, RZ, 0, 0 ;  /* 0x00000000ff007435 */ /* 0x000fc600000001ff */
[C---:B------:R-:W-:Y:S01]  /*00c0*/  ISETP.GE.AND P1, PT, R13.reuse, 0x80, PT ;  /* 0x000000800d00780c */ /* 0x040fe20003f26270 */
[----:B--2---:R-:W-:Y:S01]  /*00d0*/  IMAD.WIDE R2, R13, 0x4, R8 ;  /* 0x000000040d027825 */ /* 0x004fe200078e0208 */
[----:B------:R-:W-:Y:S02]  /*00e0*/  IADD3 R5, R13, 0x80, RZ ;  /* 0x000000800d057810 */ /* 0x000fe40007ffe0ff */
[----:B------:R-:W-:-:S03]  /*00f0*/  IADD3 R7, R13, 0x100, RZ ;  /* 0x000001000d077810 */ /* 0x000fc60007ffe0ff */
[----:B------:R-:W-:-:S04]  /*0100*/  IMAD.WIDE R4, R5, 0x4, R8 ;  /* 0x0000000405047825 */ /* 0x000fc800078e0208 */
[----:B------:R-:W-:Y:S02]  /*0110*/  VIADD R15, R13, 0x180 ;  /* 0x000001800d0f7836 */ /* 0x000fe40000000000 */
[--C-:B------:R-:W-:Y:S01]  /*0120*/  IMAD.WIDE R6, R7, 0x4, R8.reuse ;  /* 0x0000000407067825 */ /* 0x100fe200078e0208 */
[----:B------:R-:W2:Y:S04]  /*0130*/  @!P1 LDG.E R0, desc[UR4][R2.64] ;  /* 0x0000000402009981 */ /* 0x000ea8000c1e1900 */
[----:B------:R1:W2:Y:S01]  /*0140*/  @!P1 LDG.E R11, desc[UR4][R4.64] ;  /* 0x00000004040b9981 */ /* 0x0002a2000c1e1900 */
[----:B------:R-:W-:-:S03]  /*0150*/  IMAD.WIDE R8, R15, 0x4, R8 ;  /* 0x000000040f087825 */ /* 0x000fc600078e0208 */
[----:B------:R-:W3:Y:S04]  /*0160*/  @!P1 LDG.E R12, desc[UR4][R6.64] ;  /* 0x00000004060c9981 */ /* 0x000ee8000c1e1900 */
[----:B------:R-:W4:Y:S01]  /*0170*/  @!P1 LDG.E R14, desc[UR4][R8.64] ;  /* 0x00000004080e9981 */ /* 0x000f22000c1e1900 */
[----:B-1----:R-:W-:-:S04]  /*0180*/  IADD3 R4, P2, R13, UR6, RZ ;  /* 0x000000060d047c10 */ /* 0x002fc8000ff5e0ff */
[----:B------:R-:W-:Y:S01]  /*0190*/  LEA.HI.X.SX32 R5, R13, UR7, 0x1, P2 ;  /* 0x000000070d057c11 */ /* 0x000fe200090f0eff */
[----:B--2---:R-:W-:Y:S02]  /*01a0*/  FADD R15, R11, R0 ;  /* 0x000000000b0f7221 */ /* 0x004fe40000000000 */
[----:B------:R-:W1:Y:S02]  /*01b0*/  LDC.64 R10, c[0x0][0x220] ;  /* 0x00008800ff0a7b82 */ /* 0x000e640000000a00 */
[----:B---3--:R-:W-:-:S04]  /*01c0*/  FADD R15, R15, R12 ;  /* 0x0000000c0f0f7221 */ /* 0x008fc80000000000 */
[----:B----4-:R-:W-:-:S04]  /*01d0*/  FADD R14, R15, R14 ;  /* 0x0000000e0f0e7221 */ /* 0x010fc80000000000 */
[----:B------:R-:W-:-:S05]  /*01e0*/  FMUL R15, R14, 0.25 ;  /* 0x3e8000000e0f7820 */ /* 0x000fca0000400000 */
[----:B------:R-:W-:-:S04]  /*01f0*/  FSETP.GT.AND P0, PT, R15, RZ, PT ;  /* 0x000000ff0f00720b */ /* 0x000fc80003f04000 */
[----:B------:R-:W-:-:S05]  /*0200*/  SEL R7, RZ, 0x1, !P0 ;  /* 0x00000001ff077807 */ /* 0x000fca0004000000 */
[----:B------:R2:W-:Y:S01]  /*0210*/  @!P1 STG.E.U8 desc[UR4][R4.64], R7 ;  /* 0x0000000704009986 */ /* 0x0005e2000c101104 */
[----:B-1----:R-:W-:-:S04]  /*0220*/  IMAD.WIDE R2, R13, 0x4, R10 ;  /* 0x000000040d027825 */ /* 0x002fc800078e020a */
[----:B------:R-:W-:Y:S01]  /*0230*/  @!P0 FMUL R15, R15, 0.0099999997764825820923 ;  /* 0x3c23d70a0f0f8820 */ /* 0x000fe20000400000 */
[----:B------:R-:W-:Y:S06]  /*0240*/  @P1 EXIT ;  /* 0x000000000000194d */ /* 0x000fec0003800000 */
[----:B------:R-:W-:Y:S01]  /*0250*/  STG.E desc[UR4][R2.64], R15 ;  /* 0x0000000f02007986 */ /* 0x000fe2000c101904 */
[----:B------:R-:W-:Y:S05]  /*0260*/  EXIT ;  /* 0x000000000000794d */ /* 0x000fea0003800000 */
.L_x_0:
[----:B------:R-:W-:-:S00]  /*0270*/  BRA `(.L_x_0) ;  /* 0xfffffffc00fc7947 */ /* 0x000fc0000383ffff */
[----:B------:R-:W-:-:S00]  /*0280*/  NOP ;  /* 0x0000000000007918 */ /* 0x000fc00000000000 */
[----:B------:R-:W-:-:S00]  /*0290*/  NOP ;  /* 0x0000000000007918 */ /* 0x000fc00000000000 */
[----:B------:R-:W-:-:S00]  /*02a0*/  NOP ;  /* 0x0000000000007918 */ /* 0x000fc00000000000 */
[----:B------:R-:W-:-:S00]  /*02b0*/  NOP ;  /* 0x0000000000007918 */ /* 0x000fc00000000000 */
[----:B------:R-:W-:-:S00]  /*02c0*/  NOP ;  /* 0x0000000000007918 */ /* 0x000fc00000000000 */
[----:B------:R-:W-:-:S00]  /*02d0*/  NOP ;  /* 0x0000000000007918 */ /* 0x000fc00000000000 */
[----:B------:R-:W-:-:S00]  /*02e0*/  NOP ;  /* 0x0000000000007918 */ /* 0x000fc00000000000 */
[----:B------:R-:W-:-:S00]  /*02f0*/  NOP ;  /* 0x0000000000007918 */ /* 0x000fc00000000000 */
.L_x_1:


//--------------------- .nv.constant0.triton_poi_fused_leaky_relu_mean_0 --------------------------
	.section	.nv.constant0.triton_poi_fused_leaky_relu_mean_0,"a",@progbits
	.sectionflags	@""
	.align	4
.nv.constant0.triton_poi_fused_leaky_relu_mean_0:
	.zero		556
